//
// Generated by NVIDIA NVVM Compiler
//
// Compiler Build ID: CL-36424714
// Cuda compilation tools, release 13.0, V13.0.88
// Based on NVVM 20.0.0
//

.version 9.0
.target sm_100
.address_size 64

	// .globl	_Z18compute_mandelbrotPh
.global .align 8 .f64 c_x_min_device;
.global .align 8 .f64 c_x_max_device;
.global .align 8 .f64 c_y_min_device;
.global .align 8 .f64 c_y_max_device;
.global .align 8 .f64 pixel_width_device;
.global .align 8 .f64 pixel_height_device;
.global .align 4 .u32 iteration_max = 200;
.global .align 4 .u32 image_size_device;
.global .align 4 .u32 i_x_max_device;
.global .align 4 .u32 i_y_max_device;
.global .align 4 .u32 image_buffer_size_device;
.global .align 4 .u32 gradient_size = 16;
.global .align 4 .b8 colors[204] = {66, 0, 0, 0, 30, 0, 0, 0, 15, 0, 0, 0, 25, 0, 0, 0, 7, 0, 0, 0, 26, 0, 0, 0, 9, 0, 0, 0, 1, 0, 0, 0, 47, 0, 0, 0, 4, 0, 0, 0, 4, 0, 0, 0, 73, 0, 0, 0, 0, 0, 0, 0, 7, 0, 0, 0, 100, 0, 0, 0, 12, 0, 0, 0, 44, 0, 0, 0, 138, 0, 0, 0, 24, 0, 0, 0, 82, 0, 0, 0, 177, 0, 0, 0, 57, 0, 0, 0, 125, 0, 0, 0, 209, 0, 0, 0, 134, 0, 0, 0, 181, 0, 0, 0, 229, 0, 0, 0, 211, 0, 0, 0, 236, 0, 0, 0, 248, 0, 0, 0, 241, 0, 0, 0, 233, 0, 0, 0, 191, 0, 0, 0, 248, 0, 0, 0, 201, 0, 0, 0, 95, 0, 0, 0, 255, 0, 0, 0, 170, 0, 0, 0, 0, 0, 0, 0, 204, 0, 0, 0, 128, 0, 0, 0, 0, 0, 0, 0, 153, 0, 0, 0, 87, 0, 0, 0, 0, 0, 0, 0, 106, 0, 0, 0, 52, 0, 0, 0, 3, 0, 0, 0, 16, 0, 0, 0, 16, 0, 0, 0, 16};

.visible .entry _Z18compute_mandelbrotPh(
	.param .u64 .ptr .align 1 _Z18compute_mandelbrotPh_param_0
)
{
	.reg .pred 	%p<8>;
	.reg .b32 	%r<50>;
	.reg .b64 	%rd<25>;
	.reg .b64 	%fd<29>;

	ld.param.u64 	%rd2, [_Z18compute_mandelbrotPh_param_0];
	cvta.to.global.u64 	%rd1, %rd2;
	mov.u32 	%r7, %ctaid.x;
	mov.u32 	%r8, %ntid.x;
	mov.u32 	%r9, %tid.x;
	mad.lo.s32 	%r1, %r7, %r8, %r9;
	mov.u32 	%r10, %ctaid.y;
	mov.u32 	%r11, %ntid.y;
	mov.u32 	%r12, %tid.y;
	mad.lo.s32 	%r13, %r10, %r11, %r12;
	ld.global.u32 	%r14, [image_size_device];
	max.s32 	%r16, %r1, %r13;
	setp.gt.s32 	%p1, %r16, %r14;
	@%p1 bra 	$L__BB0_7;
	ld.global.f64 	%fd11, [c_y_min_device];
	cvt.rn.f64.u32 	%fd12, %r13;
	ld.global.f64 	%fd13, [pixel_height_device];
	fma.rn.f64 	%fd14, %fd13, %fd12, %fd11;
	abs.f64 	%fd15, %fd14;
	mul.f64 	%fd16, %fd13, 0d3FE0000000000000;
	setp.lt.f64 	%p2, %fd15, %fd16;
	selp.f64 	%fd1, 0d0000000000000000, %fd14, %p2;
	ld.global.f64 	%fd17, [c_x_min_device];
	cvt.rn.f64.s32 	%fd18, %r1;
	ld.global.f64 	%fd19, [pixel_width_device];
	fma.rn.f64 	%fd2, %fd19, %fd18, %fd17;
	ld.global.u32 	%r3, [iteration_max];
	setp.lt.s32 	%p3, %r3, 1;
	mov.b32 	%r49, 0;
	@%p3 bra 	$L__BB0_4;
	mov.f64 	%fd25, 0d0000000000000000;
	mov.b32 	%r49, 0;
	mov.f64 	%fd26, %fd25;
	mov.f64 	%fd27, %fd25;
	mov.f64 	%fd28, %fd25;
$L__BB0_3:
	add.f64 	%fd21, %fd28, %fd28;
	fma.rn.f64 	%fd27, %fd21, %fd27, %fd1;
	sub.f64 	%fd22, %fd26, %fd25;
	add.f64 	%fd28, %fd2, %fd22;
	mul.f64 	%fd26, %fd28, %fd28;
	mul.f64 	%fd25, %fd27, %fd27;
	add.s32 	%r49, %r49, 1;
	setp.lt.s32 	%p4, %r49, %r3;
	add.f64 	%fd23, %fd26, %fd25;
	setp.lt.f64 	%p5, %fd23, 0d4010000000000000;
	and.pred  	%p6, %p4, %p5;
	@%p6 bra 	$L__BB0_3;
$L__BB0_4:
	setp.ne.s32 	%p7, %r49, %r3;
	@%p7 bra 	$L__BB0_6;
	ld.global.u32 	%r33, [gradient_size];
	mul.wide.s32 	%rd12, %r33, 12;
	mov.u64 	%rd13, colors;
	add.s64 	%rd14, %rd13, %rd12;
	ld.global.u32 	%r34, [%rd14];
	ld.global.u32 	%r35, [i_y_max_device];
	mad.lo.s32 	%r36, %r35, %r13, %r1;
	mul.lo.s32 	%r37, %r36, 3;
	cvt.s64.s32 	%rd15, %r37;
	add.s64 	%rd16, %rd1, %rd15;
	st.global.u8 	[%rd16], %r34;
	ld.global.u32 	%r38, [gradient_size];
	mul.wide.s32 	%rd17, %r38, 12;
	add.s64 	%rd18, %rd13, %rd17;
	ld.global.u32 	%r39, [%rd18+4];
	ld.global.u32 	%r40, [i_y_max_device];
	mad.lo.s32 	%r41, %r40, %r13, %r1;
	mul.lo.s32 	%r42, %r41, 3;
	cvt.s64.s32 	%rd19, %r42;
	add.s64 	%rd20, %rd1, %rd19;
	st.global.u8 	[%rd20+1], %r39;
	ld.global.u32 	%r43, [gradient_size];
	mul.wide.s32 	%rd21, %r43, 12;
	add.s64 	%rd22, %rd13, %rd21;
	ld.global.u32 	%r44, [%rd22+8];
	ld.global.u32 	%r45, [i_y_max_device];
	mad.lo.s32 	%r46, %r45, %r13, %r1;
	mul.lo.s32 	%r47, %r46, 3;
	cvt.s64.s32 	%rd23, %r47;
	add.s64 	%rd24, %rd1, %rd23;
	st.global.u8 	[%rd24+2], %r44;
	bra.uni 	$L__BB0_7;
$L__BB0_6:
	ld.global.u32 	%r19, [gradient_size];
	rem.s32 	%r20, %r49, %r19;
	mul.wide.u32 	%rd3, %r20, 12;
	mov.u64 	%rd4, colors;
	add.s64 	%rd5, %rd4, %rd3;
	ld.global.u32 	%r21, [%rd5];
	ld.global.u32 	%r22, [i_y_max_device];
	mad.lo.s32 	%r23, %r22, %r13, %r1;
	mul.lo.s32 	%r24, %r23, 3;
	cvt.s64.s32 	%rd6, %r24;
	add.s64 	%rd7, %rd1, %rd6;
	st.global.u8 	[%rd7], %r21;
	ld.global.u32 	%r25, [%rd5+4];
	ld.global.u32 	%r26, [i_y_max_device];
	mad.lo.s32 	%r27, %r26, %r13, %r1;
	mul.lo.s32 	%r28, %r27, 3;
	cvt.s64.s32 	%rd8, %r28;
	add.s64 	%rd9, %rd1, %rd8;
	st.global.u8 	[%rd9+1], %r25;
	ld.global.u32 	%r29, [%rd5+8];
	ld.global.u32 	%r30, [i_y_max_device];
	mad.lo.s32 	%r31, %r30, %r13, %r1;
	mul.lo.s32 	%r32, %r31, 3;
	cvt.s64.s32 	%rd10, %r32;
	add.s64 	%rd11, %rd1, %rd10;
	st.global.u8 	[%rd11+2], %r29;
$L__BB0_7:
	ret;

}
	// .globl	_Z21init_device_variablesddddddiiii
.visible .entry _Z21init_device_variablesddddddiiii(
	.param .f64 _Z21init_device_variablesddddddiiii_param_0,
	.param .f64 _Z21init_device_variablesddddddiiii_param_1,
	.param .f64 _Z21init_device_variablesddddddiiii_param_2,
	.param .f64 _Z21init_device_variablesddddddiiii_param_3,
	.param .f64 _Z21init_device_variablesddddddiiii_param_4,
	.param .f64 _Z21init_device_variablesddddddiiii_param_5,
	.param .u32 _Z21init_device_variablesddddddiiii_param_6,
	.param .u32 _Z21init_device_variablesddddddiiii_param_7,
	.param .u32 _Z21init_device_variablesddddddiiii_param_8,
	.param .u32 _Z21init_device_variablesddddddiiii_param_9
)
{
	.reg .b32 	%r<5>;
	.reg .b64 	%fd<7>;

	ld.param.f64 	%fd1, [_Z21init_device_variablesddddddiiii_param_0];
	ld.param.f64 	%fd2, [_Z21init_device_variablesddddddiiii_param_1];
	ld.param.f64 	%fd3, [_Z21init_device_variablesddddddiiii_param_2];
	ld.param.f64 	%fd4, [_Z21init_device_variablesddddddiiii_param_3];
	ld.param.f64 	%fd5, [_Z21init_device_variablesddddddiiii_param_4];
	ld.param.f64 	%fd6, [_Z21init_device_variablesddddddiiii_param_5];
	ld.param.u32 	%r1, [_Z21init_device_variablesddddddiiii_param_6];
	ld.param.u32 	%r2, [_Z21init_device_variablesddddddiiii_param_7];
	ld.param.u32 	%r3, [_Z21init_device_variablesddddddiiii_param_8];
	ld.param.u32 	%r4, [_Z21init_device_variablesddddddiiii_param_9];
	st.global.f64 	[c_x_min_device], %fd1;
	st.global.f64 	[c_x_max_device], %fd2;
	st.global.f64 	[c_y_min_device], %fd3;
	st.global.f64 	[c_y_max_device], %fd4;
	st.global.f64 	[pixel_width_device], %fd5;
	st.global.f64 	[pixel_height_device], %fd6;
	st.global.u32 	[image_size_device], %r1;
	st.global.u32 	[i_x_max_device], %r2;
	st.global.u32 	[i_y_max_device], %r3;
	st.global.u32 	[image_buffer_size_device], %r4;
	ret;

}


// ===== COMPILED SASS (sm_100) =====

	.target	sm_100

	.elftype	@"ET_EXEC"


//--------------------- .note.nv.tkinfo           --------------------------
	.section	.note.nv.tkinfo,"",@"SHT_NOTE"
	.sectionflags	@"SHF_NOTE_NV_TKINFO"
	.tkinfo
        /*0018*/ 	.word	0x00000002
        /*0030*/ 	.string	""
        /*0030*/ 	.string	"ptxas"
        /*0030*/ 	.string	"Cuda compilation tools, release 13.0, V13.0.88"
        /*0030*/ 	.string	"Build cuda_13.0.r13.0/compiler.36424714_0"
        /*0030*/ 	.string	"-arch sm_100 -m 64 "



//--------------------- .note.nv.cuinfo           --------------------------
	.section	.note.nv.cuinfo,"",@"SHT_NOTE"
	.sectionflags	@"SHF_NOTE_NV_CUINFO"
        /*0018*/ 	.short	0x0002
        /*001a*/ 	.short	0x0064
        /*001c*/ 	.short	0x0082
	.zero		2


//--------------------- .nv.info                  --------------------------
	.section	.nv.info,"",@"SHT_CUDA_INFO"
	.align	4


	//----- nvinfo : EIATTR_REGCOUNT
	.align		4
        /*0000*/ 	.byte	0x04, 0x2f
        /*0002*/ 	.short	(.L_14 - .L_13)
	.align		4
.L_13:
        /*0004*/ 	.word	index@(_Z18compute_mandelbrotPh)
        /*0008*/ 	.word	0x00000016


	//----- nvinfo : EIATTR_FRAME_SIZE
	.align		4
.L_14:
        /*000c*/ 	.byte	0x04, 0x11
        /*000e*/ 	.short	(.L_16 - .L_15)
	.align		4
.L_15:
        /*0010*/ 	.word	index@(_Z18compute_mandelbrotPh)
        /*0014*/ 	.word	0x00000000


	//----- nvinfo : EIATTR_REGCOUNT
	.align		4
.L_16:
        /*0018*/ 	.byte	0x04, 0x2f
        /*001a*/ 	.short	(.L_18 - .L_17)
	.align		4
.L_17:
        /*001c*/ 	.word	index@(_Z21init_device_variablesddddddiiii)
        /*0020*/ 	.word	0x00000020


	//----- nvinfo : EIATTR_FRAME_SIZE
	.align		4
.L_18:
        /*0024*/ 	.byte	0x04, 0x11
        /*0026*/ 	.short	(.L_20 - .L_19)
	.align		4
.L_19:
        /*0028*/ 	.word	index@(_Z21init_device_variablesddddddiiii)
        /*002c*/ 	.word	0x00000000


	//----- nvinfo : EIATTR_MIN_STACK_SIZE
	.align		4
.L_20:
        /*0030*/ 	.byte	0x04, 0x12
        /*0032*/ 	.short	(.L_22 - .L_21)
	.align		4
.L_21:
        /*0034*/ 	.word	index@(_Z21init_device_variablesddddddiiii)
        /*0038*/ 	.word	0x00000000


	//----- nvinfo : EIATTR_MIN_STACK_SIZE
	.align		4
.L_22:
        /*003c*/ 	.byte	0x04, 0x12
        /*003e*/ 	.short	(.L_24 - .L_23)
	.align		4
.L_23:
        /*0040*/ 	.word	index@(_Z18compute_mandelbrotPh)
        /*0044*/ 	.word	0x00000000
.L_24:


//--------------------- .nv.compat                --------------------------
	.section	.nv.compat,"",@"SHT_CUDA_COMPAT_INFO"
	.align	4
        /*0000*/ 	.byte	0x02, 0x09, 0x00, 0x00, 0x02, 0x02, 0x01, 0x00, 0x02, 0x05, 0x05, 0x00, 0x03, 0x07, 0x01, 0x01
        /*0010*/ 	.byte	0x02, 0x03, 0x00, 0x00, 0x02, 0x06, 0x01, 0x00, 0x04, 0x0b, 0x08, 0x00, 0x01, 0x00, 0x00, 0x00
        /*0020*/ 	.byte	0x00, 0x00, 0x00, 0x00


//--------------------- .nv.info._Z21init_device_variablesddddddiiii --------------------------
	.section	.nv.info._Z21init_device_variablesddddddiiii,"",@"SHT_CUDA_INFO"
	.sectionflags	@""
	.align	4


	//----- nvinfo : EIATTR_CUDA_API_VERSION
	.align		4
        /*0000*/ 	.byte	0x04, 0x37
        /*0002*/ 	.short	(.L_26 - .L_25)
.L_25:
        /*0004*/ 	.word	0x00000082


	//----- nvinfo : EIATTR_KPARAM_INFO
	.align		4
.L_26:
        /*0008*/ 	.byte	0x04, 0x17
        /*000a*/ 	.short	(.L_28 - .L_27)
.L_27:
        /*000c*/ 	.word	0x00000000
        /*0010*/ 	.short	0x0009
        /*0012*/ 	.short	0x003c
        /*0014*/ 	.byte	0x00, 0xf0, 0x11, 0x00


	//----- nvinfo : EIATTR_KPARAM_INFO
	.align		4
.L_28:
        /*0018*/ 	.byte	0x04, 0x17
        /*001a*/ 	.short	(.L_30 - .L_29)
.L_29:
        /*001c*/ 	.word	0x00000000
        /*0020*/ 	.short	0x0008
        /*0022*/ 	.short	0x0038
        /*0024*/ 	.byte	0x00, 0xf0, 0x11, 0x00


	//----- nvinfo : EIATTR_KPARAM_INFO
	.align		4
.L_30:
        /*0028*/ 	.byte	0x04, 0x17
        /*002a*/ 	.short	(.L_32 - .L_31)
.L_31:
        /*002c*/ 	.word	0x00000000
        /*0030*/ 	.short	0x0007
        /*0032*/ 	.short	0x0034
        /*0034*/ 	.byte	0x00, 0xf0, 0x11, 0x00


	//----- nvinfo : EIATTR_KPARAM_INFO
	.align		4
.L_32:
        /*0038*/ 	.byte	0x04, 0x17
        /*003a*/ 	.short	(.L_34 - .L_33)
.L_33:
        /*003c*/ 	.word	0x00000000
        /*0040*/ 	.short	0x0006
        /*0042*/ 	.short	0x0030
        /*0044*/ 	.byte	0x00, 0xf0, 0x11, 0x00


	//----- nvinfo : EIATTR_KPARAM_INFO
	.align		4
.L_34:
        /*0048*/ 	.byte	0x04, 0x17
        /*004a*/ 	.short	(.L_36 - .L_35)
.L_35:
        /*004c*/ 	.word	0x00000000
        /*0050*/ 	.short	0x0005
        /*0052*/ 	.short	0x0028
        /*0054*/ 	.byte	0x00, 0xf0, 0x21, 0x00


	//----- nvinfo : EIATTR_KPARAM_INFO
	.align		4
.L_36:
        /*0058*/ 	.byte	0x04, 0x17
        /*005a*/ 	.short	(.L_38 - .L_37)
.L_37:
        /*005c*/ 	.word	0x00000000
        /*0060*/ 	.short	0x0004
        /*0062*/ 	.short	0x0020
        /*0064*/ 	.byte	0x00, 0xf0, 0x21, 0x00


	//----- nvinfo : EIATTR_KPARAM_INFO
	.align		4
.L_38:
        /*0068*/ 	.byte	0x04, 0x17
        /*006a*/ 	.short	(.L_40 - .L_39)
.L_39:
        /*006c*/ 	.word	0x00000000
        /*0070*/ 	.short	0x0003
        /*0072*/ 	.short	0x0018
        /*0074*/ 	.byte	0x00, 0xf0, 0x21, 0x00


	//----- nvinfo : EIATTR_KPARAM_INFO
	.align		4
.L_40:
        /*0078*/ 	.byte	0x04, 0x17
        /*007a*/ 	.short	(.L_42 - .L_41)
.L_41:
        /*007c*/ 	.word	0x00000000
        /*0080*/ 	.short	0x0002
        /*0082*/ 	.short	0x0010
        /*0084*/ 	.byte	0x00, 0xf0, 0x21, 0x00


	//----- nvinfo : EIATTR_KPARAM_INFO
	.align		4
.L_42:
        /*0088*/ 	.byte	0x04, 0x17
        /*008a*/ 	.short	(.L_44 - .L_43)
.L_43:
        /*008c*/ 	.word	0x00000000
        /*0090*/ 	.short	0x0001
        /*0092*/ 	.short	0x0008
        /*0094*/ 	.byte	0x00, 0xf0, 0x21, 0x00


	//----- nvinfo : EIATTR_KPARAM_INFO
	.align		4
.L_44:
        /*0098*/ 	.byte	0x04, 0x17
        /*009a*/ 	.short	(.L_46 - .L_45)
.L_45:
        /*009c*/ 	.word	0x00000000
        /*00a0*/ 	.short	0x0000
        /*00a2*/ 	.short	0x0000
        /*00a4*/ 	.byte	0x00, 0xf0, 0x21, 0x00


	//----- nvinfo : EIATTR_SPARSE_MMA_MASK
	.align		4
.L_46:
        /*00a8*/ 	.byte	0x03, 0x50
        /*00aa*/ 	.short	0x0000


	//----- nvinfo : EIATTR_MAXREG_COUNT
	.align		4
        /*00ac*/ 	.byte	0x03, 0x1b
        /*00ae*/ 	.short	0x00ff


	//----- nvinfo : EIATTR_MERCURY_ISA_VERSION
	.align		4
        /*00b0*/ 	.byte	0x03, 0x5f
        /*00b2*/ 	.short	0x0101


	//----- nvinfo : EIATTR_VRC_CTA_INIT_COUNT
	.align		4
        /*00b4*/ 	.byte	0x02, 0x4a
	.zero		1
	.zero		1


	//----- nvinfo : EIATTR_EXIT_INSTR_OFFSETS
	.align		4
        /*00b8*/ 	.byte	0x04, 0x1c
        /*00ba*/ 	.short	(.L_48 - .L_47)


	//   ....[0]....
.L_47:
        /*00bc*/ 	.word	0x000001e0


	//----- nvinfo : EIATTR_CBANK_PARAM_SIZE
	.align		4
.L_48:
        /*00c0*/ 	.byte	0x03, 0x19
        /*00c2*/ 	.short	0x0040


	//----- nvinfo : EIATTR_PARAM_CBANK
	.align		4
        /*00c4*/ 	.byte	0x04, 0x0a
        /*00c6*/ 	.short	(.L_50 - .L_49)
	.align		4
.L_49:
        /*00c8*/ 	.word	index@(.nv.constant0._Z21init_device_variablesddddddiiii)
        /*00cc*/ 	.short	0x0380
        /*00ce*/ 	.short	0x0040


	//----- nvinfo : EIATTR_SW_WAR
	.align		4
.L_50:
        /*00d0*/ 	.byte	0x04, 0x36
        /*00d2*/ 	.short	(.L_52 - .L_51)
.L_51:
        /*00d4*/ 	.word	0x00000008
.L_52:


//--------------------- .nv.info._Z18compute_mandelbrotPh --------------------------
	.section	.nv.info._Z18compute_mandelbrotPh,"",@"SHT_CUDA_INFO"
	.sectionflags	@""
	.align	4


	//----- nvinfo : EIATTR_CUDA_API_VERSION
	.align		4
        /*0000*/ 	.byte	0x04, 0x37
        /*0002*/ 	.short	(.L_54 - .L_53)
.L_53:
        /*0004*/ 	.word	0x00000082


	//----- nvinfo : EIATTR_KPARAM_INFO
	.align		4
.L_54:
        /*0008*/ 	.byte	0x04, 0x17
        /*000a*/ 	.short	(.L_56 - .L_55)
.L_55:
        /*000c*/ 	.word	0x00000000
        /*0010*/ 	.short	0x0000
        /*0012*/ 	.short	0x0000
        /*0014*/ 	.byte	0x00, 0xf5, 0x21, 0x00


	//----- nvinfo : EIATTR_SPARSE_MMA_MASK
	.align		4
.L_56:
        /*0018*/ 	.byte	0x03, 0x50
        /*001a*/ 	.short	0x0000


	//----- nvinfo : EIATTR_MAXREG_COUNT
	.align		4
        /*001c*/ 	.byte	0x03, 0x1b
        /*001e*/ 	.short	0x00ff


	//----- nvinfo : EIATTR_MERCURY_ISA_VERSION
	.align		4
        /*0020*/ 	.byte	0x03, 0x5f
        /*0022*/ 	.short	0x0101


	//----- nvinfo : EIATTR_VRC_CTA_INIT_COUNT
	.align		4
        /*0024*/ 	.byte	0x02, 0x4a
	.zero		1
	.zero		1


	//----- nvinfo : EIATTR_EXIT_INSTR_OFFSETS
	.align		4
        /*0028*/ 	.byte	0x04, 0x1c
        /*002a*/ 	.short	(.L_58 - .L_57)


	//   ....[0]....
.L_57:
        /*002c*/ 	.word	0x000000e0


	//   ....[1]....
        /*0030*/ 	.word	0x00000570


	//   ....[2]....
        /*0034*/ 	.word	0x00000890


	//----- nvinfo : EIATTR_CRS_STACK_SIZE
	.align		4
.L_58:
        /*0038*/ 	.byte	0x04, 0x1e
        /*003a*/ 	.short	(.L_60 - .L_59)
.L_59:
        /*003c*/ 	.word	0x00000000


	//----- nvinfo : EIATTR_CBANK_PARAM_SIZE
	.align		4
.L_60:
        /*0040*/ 	.byte	0x03, 0x19
        /*0042*/ 	.short	0x0008


	//----- nvinfo : EIATTR_PARAM_CBANK
	.align		4
        /*0044*/ 	.byte	0x04, 0x0a
        /*0046*/ 	.short	(.L_62 - .L_61)
	.align		4
.L_61:
        /*0048*/ 	.word	index@(.nv.constant0._Z18compute_mandelbrotPh)
        /*004c*/ 	.short	0x0380
        /*004e*/ 	.short	0x0008


	//----- nvinfo : EIATTR_SW_WAR
	.align		4
.L_62:
        /*0050*/ 	.byte	0x04, 0x36
        /*0052*/ 	.short	(.L_64 - .L_63)
.L_63:
        /*0054*/ 	.word	0x00000008
.L_64:


//--------------------- .nv.callgraph             --------------------------
	.section	.nv.callgraph,"",@"SHT_CUDA_CALLGRAPH"
	.align	4
	.sectionentsize	8
	.align		4
        /*0000*/ 	.word	0x00000000
	.align		4
        /*0004*/ 	.word	0xffffffff
	.align		4
        /*0008*/ 	.word	0x00000000
	.align		4
        /*000c*/ 	.word	0xfffffffe
	.align		4
        /*0010*/ 	.word	0x00000000
	.align		4
        /*0014*/ 	.word	0xfffffffd
	.align		4
        /*0018*/ 	.word	0x00000000
	.align		4
        /*001c*/ 	.word	0xfffffffc


//--------------------- .nv.constant4             --------------------------
	.section	.nv.constant4,"a",@progbits
	.align	8
	.align		8
.nv.constant4:
        /*0000*/ 	.dword	c_x_min_device
	.align		8
        /*0008*/ 	.dword	c_x_max_device
	.align		8
        /*0010*/ 	.dword	c_y_min_device
	.align		8
        /*0018*/ 	.dword	c_y_max_device
	.align		8
        /*0020*/ 	.dword	pixel_width_device
	.align		8
        /*0028*/ 	.dword	pixel_height_device
	.align		8
        /*0030*/ 	.dword	iteration_max
	.align		8
        /*0038*/ 	.dword	image_size_device
	.align		8
        /*0040*/ 	.dword	i_x_max_device
	.align		8
        /*0048*/ 	.dword	i_y_max_device
	.align		8
        /*0050*/ 	.dword	image_buffer_size_device
	.align		8
        /*0058*/ 	.dword	gradient_size
	.align		8
        /*0060*/ 	.dword	colors


//--------------------- .text._Z21init_device_variablesddddddiiii --------------------------
	.section	.text._Z21init_device_variablesddddddiiii,"ax",@progbits
	.align	128
        .global         _Z21init_device_variablesddddddiiii
        .type           _Z21init_device_variablesddddddiiii,@function
        .size           _Z21init_device_variablesddddddiiii,(.L_x_5 - _Z21init_device_variablesddddddiiii)
        .other          _Z21init_device_variablesddddddiiii,@"STO_CUDA_ENTRY STV_DEFAULT"
_Z21init_device_variablesddddddiiii:
.text._Z21init_device_variablesddddddiiii:
[----:B------:R-:W-:Y:S08]  /*0000*/  LDC R1, c[0x0][0x37c] ;  /* 0x0000df00ff017b82 */ /* 0x000ff00000000800 */
[----:B------:R-:W0:Y:S01]  /*0010*/  LDC.64 R2, c[0x4][RZ] ;  /* 0x01000000ff027b82 */ /* 0x000e220000000a00 */
[----:B------:R-:W0:Y:S07]  /*0020*/  LDCU.64 UR4, c[0x0][0x358] ;  /* 0x00006b00ff0477ac */ /* 0x000e2e0008000a00 */
[----:B------:R-:W0:Y:S08]  /*0030*/  LDC.64 R18, c[0x0][0x380] ;  /* 0x0000e000ff127b82 */ /* 0x000e300000000a00 */
[----:B------:R-:W1:Y:S08]  /*0040*/  LDC.64 R20, c[0x0][0x388] ;  /* 0x0000e200ff147b82 */ /* 0x000e700000000a00 */
[----:B------:R-:W1:Y:S08]  /*0050*/  LDC.64 R4, c[0x4][0x8] ;  /* 0x01000200ff047b82 */ /* 0x000e700000000a00 */
[----:B------:R-:W2:Y:S01]  /*0060*/  LDC.64 R6, c[0x4][0x10] ;  /* 0x01000400ff067b82 */ /* 0x000ea20000000a00 */
[----:B0-----:R0:W-:Y:S07]  /*0070*/  STG.E.64 desc[UR4][R2.64], R18 ;  /* 0x0000001202007986 */ /* 0x0011ee000c101b04 */
[----:B------:R-:W2:Y:S08]  /*0080*/  LDC.64 R22, c[0x0][0x390] ;  /* 0x0000e400ff167b82 */ /* 0x000eb00000000a00 */
[----:B------:R-:W3:Y:S01]  /*0090*/  LDC.64 R24, c[0x0][0x398] ;  /* 0x0000e600ff187b82 */ /* 0x000ee20000000a00 */
[----:B-1----:R1:W-:Y:S07]  /*00a0*/  STG.E.64 desc[UR4][R4.64], R20 ;  /* 0x0000001404007986 */ /* 0x0023ee000c101b04 */
[----:B------:R-:W3:Y:S08]  /*00b0*/  LDC.64 R8, c[0x4][0x18] ;  /* 0x01000600ff087b82 */ /* 0x000ef00000000a00 */
[----:B------:R-:W4:Y:S01]  /*00c0*/  LDC.64 R10, c[0x4][0x20] ;  /* 0x01000800ff0a7b82 */ /* 0x000f220000000a00 */
[----:B--2---:R-:W-:Y:S07]  /*00d0*/  STG.E.64 desc[UR4][R6.64], R22 ;  /* 0x0000001606007986 */ /* 0x004fee000c101b04 */
[----:B------:R-:W4:Y:S08]  /*00e0*/  LDC.64 R26, c[0x0][0x3a0] ;  /* 0x0000e800ff1a7b82 */ /* 0x000f300000000a00 */
[----:B------:R-:W2:Y:S01]  /*00f0*/  LDC.64 R28, c[0x0][0x3a8] ;  /* 0x0000ea00ff1c7b82 */ /* 0x000ea20000000a00 */
[----:B---3--:R-:W-:Y:S07]  /*0100*/  STG.E.64 desc[UR4][R8.64], R24 ;  /* 0x0000001808007986 */ /* 0x008fee000c101b04 */
[----:B------:R-:W2:Y:S08]  /*0110*/  LDC.64 R12, c[0x4][0x28] ;  /* 0x01000a00ff0c7b82 */ /* 0x000eb00000000a00 */
[----:B------:R-:W3:Y:S01]  /*0120*/  LDC.64 R14, c[0x4][0x38] ;  /* 0x01000e00ff0e7b82 */ /* 0x000ee20000000a00 */
[----:B----4-:R-:W-:Y:S07]  /*0130*/  STG.E.64 desc[UR4][R10.64], R26 ;  /* 0x0000001a0a007986 */ /* 0x010fee000c101b04 */
[----:B0-----:R-:W3:Y:S08]  /*0140*/  LDC.64 R18, c[0x0][0x3b0] ;  /* 0x0000ec00ff127b82 */ /* 0x001ef00000000a00 */
[----:B------:R-:W0:Y:S01]  /*0150*/  LDC.64 R16, c[0x4][0x40] ;  /* 0x01001000ff107b82 */ /* 0x000e220000000a00 */
[----:B--2---:R-:W-:Y:S07]  /*0160*/  STG.E.64 desc[UR4][R12.64], R28 ;  /* 0x0000001c0c007986 */ /* 0x004fee000c101b04 */
[----:B------:R-:W2:Y:S08]  /*0170*/  LDC.64 R2, c[0x4][0x48] ;  /* 0x01001200ff027b82 */ /* 0x000eb00000000a00 */
[----:B-1----:R-:W2:Y:S01]  /*0180*/  LDC.64 R20, c[0x0][0x3b8] ;  /* 0x0000ee00ff147b82 */ /* 0x002ea20000000a00 */
[----:B---3--:R-:W-:Y:S07]  /*0190*/  STG.E desc[UR4][R14.64], R18 ;  /* 0x000000120e007986 */ /* 0x008fee000c101904 */
[----:B------:R-:W1:Y:S01]  /*01a0*/  LDC.64 R4, c[0x4][0x50] ;  /* 0x01001400ff047b82 */ /* 0x000e620000000a00 */
[----:B0-----:R-:W-:Y:S04]  /*01b0*/  STG.E desc[UR4][R16.64], R19 ;  /* 0x0000001310007986 */ /* 0x001fe8000c101904 */
[----:B--2---:R-:W-:Y:S04]  /*01c0*/  STG.E desc[UR4][R2.64], R20 ;  /* 0x0000001402007986 */ /* 0x004fe8000c101904 */
[----:B-1----:R-:W-:Y:S01]  /*01d0*/  STG.E desc[UR4][R4.64], R21 ;  /* 0x0000001504007986 */ /* 0x002fe2000c101904 */
[----:B------:R-:W-:Y:S05]  /*01e0*/  EXIT ;  /* 0x000000000000794d */ /* 0x000fea0003800000 */
.L_x_0:
[----:B------:R-:W-:-:S00]  /*01f0*/  BRA `(.L_x_0) ;  /* 0xfffffffc00fc7947 */ /* 0x000fc0000383ffff */
[----:B------:R-:W-:-:S00]  /*0200*/  NOP ;  /* 0x0000000000007918 */ /* 0x000fc00000000000 */
[----:B------:R-:W-:-:S00]  /*0210*/  NOP ;  /* 0x0000000000007918 */ /* 0x000fc00000000000 */
[----:B------:R-:W-:-:S00]  /*0220*/  NOP ;  /* 0x0000000000007918 */ /* 0x000fc00000000000 */
[----:B------:R-:W-:-:S00]  /*0230*/  NOP ;  /* 0x0000000000007918 */ /* 0x000fc00000000000 */
[----:B------:R-:W-:-:S00]  /*0240*/  NOP ;  /* 0x0000000000007918 */ /* 0x000fc00000000000 */
[----:B------:R-:W-:-:S00]  /*0250*/  NOP ;  /* 0x0000000000007918 */ /* 0x000fc00000000000 */
[----:B------:R-:W-:-:S00]  /*0260*/  NOP ;  /* 0x0000000000007918 */ /* 0x000fc00000000000 */
[----:B------:R-:W-:-:S00]  /*0270*/  NOP ;  /* 0x0000000000007918 */ /* 0x000fc00000000000 */
.L_x_5:


//--------------------- .text._Z18compute_mandelbrotPh --------------------------
	.section	.text._Z18compute_mandelbrotPh,"ax",@progbits
	.align	128
        .global         _Z18compute_mandelbrotPh
        .type           _Z18compute_mandelbrotPh,@function
        .size           _Z18compute_mandelbrotPh,(.L_x_6 - _Z18compute_mandelbrotPh)
        .other          _Z18compute_mandelbrotPh,@"STO_CUDA_ENTRY STV_DEFAULT"
_Z18compute_mandelbrotPh:
.text._Z18compute_mandelbrotPh:
[----:B------:R-:W-:Y:S08]  /*0000*/  LDC R1, c[0x0][0x37c] ;  /* 0x0000df00ff017b82 */ /* 0x000ff00000000800 */
[----:B------:R-:W0:Y:S01]  /*0010*/  LDC.64 R4, c[0x4][0x38] ;  /* 0x01000e00ff047b82 */ /* 0x000e220000000a00 */
[----:B------:R-:W0:Y:S02]  /*0020*/  LDCU.64 UR4, c[0x0][0x358] ;  /* 0x00006b00ff0477ac */ /* 0x000e240008000a00 */
[----:B0-----:R-:W2:Y:S05]  /*0030*/  LDG.E R4, desc[UR4][R4.64] ;  /* 0x0000000404047981 */ /* 0x001eaa000c1e1900 */
[----:B------:R-:W0:Y:S01]  /*0040*/  S2UR UR6, SR_CTAID.X ;  /* 0x00000000000679c3 */ /* 0x000e220000002500 */
[----:B------:R-:W0:Y:S01]  /*0050*/  S2R R3, SR_TID.X ;  /* 0x0000000000037919 */ /* 0x000e220000002100 */
[----:B------:R-:W1:Y:S06]  /*0060*/  S2R R7, SR_TID.Y ;  /* 0x0000000000077919 */ /* 0x000e6c0000002200 */
[----:B------:R-:W0:Y:S08]  /*0070*/  LDC R0, c[0x0][0x360] ;  /* 0x0000d800ff007b82 */ /* 0x000e300000000800 */
[----:B------:R-:W1:Y:S08]  /*0080*/  S2UR UR7, SR_CTAID.Y ;  /* 0x00000000000779c3 */ /* 0x000e700000002600 */
[----:B------:R-:W1:Y:S01]  /*0090*/  LDC R2, c[0x0][0x364] ;  /* 0x0000d900ff027b82 */ /* 0x000e620000000800 */
[----:B0-----:R-:W-:-:S02]  /*00a0*/  IMAD R0, R0, UR6, R3 ;  /* 0x0000000600007c24 */ /* 0x001fc4000f8e0203 */
[----:B-1----:R-:W-:-:S05]  /*00b0*/  IMAD R3, R2, UR7, R7 ;  /* 0x0000000702037c24 */ /* 0x002fca000f8e0207 */
[----:B------:R-:W-:-:S04]  /*00c0*/  VIMNMX R7, PT, PT, R0, R3, !PT ;  /* 0x0000000300077248 */ /* 0x000fc80007fe0100 */
[----:B--2---:R-:W-:-:S13]  /*00d0*/  ISETP.GT.AND P0, PT, R7, R4, PT ;  /* 0x000000040700720c */ /* 0x004fda0003f04270 */
[----:B------:R-:W-:Y:S05]  /*00e0*/  @P0 EXIT ;  /* 0x000000000000094d */ /* 0x000fea0003800000 */
[----:B------:R-:W0:Y:S08]  /*00f0*/  LDC.64 R4, c[0x4][0x10] ;  /* 0x01000400ff047b82 */ /* 0x000e300000000a00 */
[----:B------:R-:W1:Y:S08]  /*0100*/  LDC.64 R8, c[0x4][0x28] ;  /* 0x01000a00ff087b82 */ /* 0x000e700000000a00 */
[----:B------:R-:W2:Y:S08]  /*0110*/  LDC.64 R18, c[0x4][0x30] ;  /* 0x01000c00ff127b82 */ /* 0x000eb00000000a00 */
[----:B------:R-:W3:Y:S01]  /*0120*/  LDC.64 R12, c[0x4][RZ] ;  /* 0x01000000ff0c7b82 */ /* 0x000ee20000000a00 */
[----:B0-----:R-:W4:Y:S07]  /*0130*/  LDG.E.64 R4, desc[UR4][R4.64] ;  /* 0x0000000404047981 */ /* 0x001f2e000c1e1b00 */
[----:B------:R-:W0:Y:S01]  /*0140*/  LDC.64 R16, c[0x4][0x20] ;  /* 0x01000800ff107b82 */ /* 0x000e220000000a00 */
[----:B-1----:R-:W4:Y:S04]  /*0150*/  LDG.E.64 R8, desc[UR4][R8.64] ;  /* 0x0000000408087981 */ /* 0x002f28000c1e1b00 */
[----:B--2---:R-:W2:Y:S04]  /*0160*/  LDG.E R2, desc[UR4][R18.64] ;  /* 0x0000000412027981 */ /* 0x004ea8000c1e1900 */
[----:B---3--:R-:W3:Y:S04]  /*0170*/  LDG.E.64 R12, desc[UR4][R12.64] ;  /* 0x000000040c0c7981 */ /* 0x008ee8000c1e1b00 */
[----:B0-----:R-:W3:Y:S01]  /*0180*/  LDG.E.64 R16, desc[UR4][R16.64] ;  /* 0x0000000410107981 */ /* 0x001ee2000c1e1b00 */
[----:B------:R-:W4:Y:S08]  /*0190*/  I2F.F64.U32 R6, R3 ;  /* 0x0000000300067312 */ /* 0x000f300000201800 */
[----:B------:R-:W3:Y:S01]  /*01a0*/  I2F.F64 R14, R0 ;  /* 0x00000000000e7312 */ /* 0x000ee20000201c00 */
[----:B----4-:R-:W-:-:S02]  /*01b0*/  DFMA R6, R6, R8, R4 ;  /* 0x000000080606722b */ /* 0x010fc40000000004 */
[----:B------:R-:W-:Y:S01]  /*01c0*/  DMUL R10, R8, 0.5 ;  /* 0x3fe00000080a7828 */ /* 0x000fe20000000000 */
[----:B--2---:R-:W-:-:S07]  /*01d0*/  ISETP.GE.AND P1, PT, R2, 0x1, PT ;  /* 0x000000010200780c */ /* 0x004fce0003f26270 */
[----:B------:R-:W-:-:S06]  /*01e0*/  DSETP.GEU.AND P0, PT, |R6|, R10, PT ;  /* 0x0000000a0600722a */ /* 0x000fcc0003f0e200 */
[----:B------:R-:W-:Y:S01]  /*01f0*/  FSEL R5, R7, RZ, P0 ;  /* 0x000000ff07057208 */ /* 0x000fe20000000000 */
[----:B------:R-:W-:Y:S01]  /*0200*/  IMAD.MOV.U32 R7, RZ, RZ, RZ ;  /* 0x000000ffff077224 */ /* 0x000fe200078e00ff */
[----:B------:R-:W-:Y:S01]  /*0210*/  FSEL R4, R6, RZ, P0 ;  /* 0x000000ff06047208 */ /* 0x000fe20000000000 */
[----:B---3--:R-:W-:Y:S01]  /*0220*/  DFMA R14, R14, R16, R12 ;  /* 0x000000100e0e722b */ /* 0x008fe2000000000c */
[----:B------:R-:W-:Y:S10]  /*0230*/  @!P1 BRA `(.L_x_1) ;  /* 0x0000000000489947 */ /* 0x000ff40003800000 */
[----:B------:R-:W-:Y:S01]  /*0240*/  BSSY.RECONVERGENT B0, `(.L_x_1) ;  /* 0x0000011000007945 */ /* 0x000fe20003800200 */
[----:B------:R-:W-:Y:S01]  /*0250*/  IMAD.MOV.U32 R7, RZ, RZ, RZ ;  /* 0x000000ffff077224 */ /* 0x000fe200078e00ff */
[----:B------:R-:W-:Y:S02]  /*0260*/  CS2R R8, SRZ ;  /* 0x0000000000087805 */ /* 0x000fe4000001ff00 */
[----:B------:R-:W-:Y:S02]  /*0270*/  CS2R R10, SRZ ;  /* 0x00000000000a7805 */ /* 0x000fe4000001ff00 */
[----:B------:R-:W-:Y:S02]  /*0280*/  CS2R R12, SRZ ;  /* 0x00000000000c7805 */ /* 0x000fe4000001ff00 */
[----:B------:R-:W-:-:S07]  /*0290*/  CS2R R16, SRZ ;  /* 0x0000000000107805 */ /* 0x000fce000001ff00 */
.L_x_2:
[----:B------:R-:W-:Y:S01]  /*02a0*/  DADD R10, R10, -R8 ;  /* 0x000000000a0a7229 */ /* 0x000fe20000000808 */
[----:B------:R-:W-:Y:S01]  /*02b0*/  VIADD R7, R7, 0x1 ;  /* 0x0000000107077836 */ /* 0x000fe20000000000 */
[----:B------:R-:W-:-:S04]  /*02c0*/  DADD R8, R16, R16 ;  /* 0x0000000010087229 */ /* 0x000fc80000000010 */
[----:B------:R-:W-:Y:S02]  /*02d0*/  ISETP.GE.AND P0, PT, R7, R2, PT ;  /* 0x000000020700720c */ /* 0x000fe40003f06270 */
[----:B------:R-:W-:Y:S02]  /*02e0*/  DADD R16, R14, R10 ;  /* 0x000000000e107229 */ /* 0x000fe4000000000a */
[----:B------:R-:W-:-:S06]  /*02f0*/  DFMA R12, R8, R12, R4 ;  /* 0x0000000c080c722b */ /* 0x000fcc0000000004 */
[----:B------:R-:W-:Y:S02]  /*0300*/  DMUL R10, R16, R16 ;  /* 0x00000010100a7228 */ /* 0x000fe40000000000 */
[----:B------:R-:W-:-:S08]  /*0310*/  DMUL R8, R12, R12 ;  /* 0x0000000c0c087228 */ /* 0x000fd00000000000 */
[----:B------:R-:W-:-:S08]  /*0320*/  DADD R18, R10, R8 ;  /* 0x000000000a127229 */ /* 0x000fd00000000008 */
[----:B------:R-:W-:-:S14]  /*0330*/  DSETP.LT.AND P1, PT, R18, 4, PT ;  /* 0x401000001200742a */ /* 0x000fdc0003f21000 */
[----:B------:R-:W-:Y:S05]  /*0340*/  @!P0 BRA P1, `(.L_x_2) ;  /* 0xfffffffc00d48947 */ /* 0x000fea000083ffff */
[----:B------:R-:W-:Y:S05]  /*0350*/  BSYNC.RECONVERGENT B0 ;  /* 0x0000000000007941 */ /* 0x000fea0003800200 */
.L_x_1:
[----:B------:R-:W-:-:S13]  /*0360*/  ISETP.NE.AND P0, PT, R7, R2, PT ;  /* 0x000000020700720c */ /* 0x000fda0003f05270 */
[----:B------:R-:W-:Y:S05]  /*0370*/  @P0 BRA `(.L_x_3) ;  /* 0x0000000000800947 */ /* 0x000fea0003800000 */
[----:B------:R-:W0:Y:S01]  /*0380*/  LDC.64 R8, c[0x4][0x58] ;  /* 0x01001600ff087b82 */ /* 0x000e220000000a00 */
[----:B------:R-:W1:Y:S07]  /*0390*/  LDCU.64 UR6, c[0x0][0x380] ;  /* 0x00007000ff0677ac */ /* 0x000e6e0008000a00 */
[----:B------:R-:W2:Y:S08]  /*03a0*/  LDC.64 R6, c[0x4][0x48] ;  /* 0x01001200ff067b82 */ /* 0x000eb00000000a00 */
[----:B------:R-:W3:Y:S01]  /*03b0*/  LDC.64 R4, c[0x4][0x60] ;  /* 0x01001800ff047b82 */ /* 0x000ee20000000a00 */
[----:B0-----:R-:W3:Y:S04]  /*03c0*/  LDG.E R11, desc[UR4][R8.64] ;  /* 0x00000004080b7981 */ /* 0x001ee8000c1e1900 */
[----:B--2---:R-:W2:Y:S01]  /*03d0*/  LDG.E R2, desc[UR4][R6.64] ;  /* 0x0000000406027981 */ /* 0x004ea2000c1e1900 */
[----:B---3--:R-:W-:-:S05]  /*03e0*/  IMAD.WIDE R10, R11, 0xc, R4 ;  /* 0x0000000c0b0a7825 */ /* 0x008fca00078e0204 */
[----:B------:R-:W3:Y:S01]  /*03f0*/  LDG.E R17, desc[UR4][R10.64] ;  /* 0x000000040a117981 */ /* 0x000ee2000c1e1900 */
[----:B--2---:R-:W-:-:S04]  /*0400*/  IMAD R2, R3, R2, R0 ;  /* 0x0000000203027224 */ /* 0x004fc800078e0200 */
[----:B------:R-:W-:-:S05]  /*0410*/  IMAD R2, R2, 0x3, RZ ;  /* 0x0000000302027824 */ /* 0x000fca00078e02ff */
[----:B-1----:R-:W-:-:S04]  /*0420*/  IADD3 R14, P0, PT, R2, UR6, RZ ;  /* 0x00000006020e7c10 */ /* 0x002fc8000ff1e0ff */
[----:B------:R-:W-:-:S05]  /*0430*/  LEA.HI.X.SX32 R15, R2, UR7, 0x1, P0 ;  /* 0x00000007020f7c11 */ /* 0x000fca00080f0eff */
[----:B---3--:R-:W-:Y:S04]  /*0440*/  STG.E.U8 desc[UR4][R14.64], R17 ;  /* 0x000000110e007986 */ /* 0x008fe8000c101104 */
[----:B------:R-:W2:Y:S04]  /*0450*/  LDG.E R13, desc[UR4][R8.64] ;  /* 0x00000004080d7981 */ /* 0x000ea8000c1e1900 */
[----:B------:R-:W3:Y:S01]  /*0460*/  LDG.E R2, desc[UR4][R6.64] ;  /* 0x0000000406027981 */ /* 0x000ee2000c1e1900 */
[----:B--2---:R-:W-:-:S06]  /*0470*/  IMAD.WIDE R12, R13, 0xc, R4 ;  /* 0x0000000c0d0c7825 */ /* 0x004fcc00078e0204 */
[----:B------:R-:W2:Y:S01]  /*0480*/  LDG.E R13, desc[UR4][R12.64+0x4] ;  /* 0x000004040c0d7981 */ /* 0x000ea2000c1e1900 */
[----:B---3--:R-:W-:-:S04]  /*0490*/  IMAD R2, R3, R2, R0 ;  /* 0x0000000203027224 */ /* 0x008fc800078e0200 */
[----:B------:R-:W-:-:S05]  /*04a0*/  IMAD R2, R2, 0x3, RZ ;  /* 0x0000000302027824 */ /* 0x000fca00078e02ff */
[----:B------:R-:W-:-:S04]  /*04b0*/  IADD3 R10, P0, PT, R2, UR6, RZ ;  /* 0x00000006020a7c10 */ /* 0x000fc8000ff1e0ff */
[----:B------:R-:W-:-:S05]  /*04c0*/  LEA.HI.X.SX32 R11, R2, UR7, 0x1, P0 ;  /* 0x00000007020b7c11 */ /* 0x000fca00080f0eff */
[----:B--2---:R-:W-:Y:S04]  /*04d0*/  STG.E.U8 desc[UR4][R10.64+0x1], R13 ;  /* 0x0000010d0a007986 */ /* 0x004fe8000c101104 */
        /* <DEDUP_REMOVED lines=8> */
[----:B--2---:R-:W-:Y:S01]  /*0560*/  STG.E.U8 desc[UR4][R2.64+0x2], R5 ;  /* 0x0000020502007986 */ /* 0x004fe2000c101104 */
[----:B------:R-:W-:Y:S05]  /*0570*/  EXIT ;  /* 0x000000000000794d */ /* 0x000fea0003800000 */
.L_x_3:
[----:B------:R-:W0:Y:S01]  /*0580*/  LDC.64 R4, c[0x4][0x58] ;  /* 0x01001600ff047b82 */ /* 0x000e220000000a00 */
[----:B------:R-:W-:Y:S01]  /*0590*/  ISETP.GE.AND P2, PT, R7, RZ, PT ;  /* 0x000000ff0700720c */ /* 0x000fe20003f46270 */
[----:B------:R-:W1:Y:S01]  /*05a0*/  LDCU.64 UR6, c[0x0][0x380] ;  /* 0x00007000ff0677ac */ /* 0x000e620008000a00 */
[----:B0-----:R0:W2:Y:S02]  /*05b0*/  LDG.E R2, desc[UR4][R4.64] ;  /* 0x0000000404027981 */ /* 0x0010a4000c1e1900 */
[----:B0-----:R-:W-:Y:S02]  /*05c0*/  IABS R4, R7 ;  /* 0x0000000700047213 */ /* 0x001fe40000000000 */
[-C--:B--2---:R-:W-:Y:S02]  /*05d0*/  IABS R11, R2.reuse ;  /* 0x00000002000b7213 */ /* 0x084fe40000000000 */
[----:B------:R-:W-:Y:S02]  /*05e0*/  IABS R5, R2 ;  /* 0x0000000200057213 */ /* 0x000fe40000000000 */
[----:B------:R-:W0:Y:S08]  /*05f0*/  I2F.RP R6, R11 ;  /* 0x0000000b00067306 */ /* 0x000e300000209400 */
[----:B0-----:R-:W0:Y:S02]  /*0600*/  MUFU.RCP R6, R6 ;  /* 0x0000000600067308 */ /* 0x001e240000001000 */
[----:B0-----:R-:W-:-:S02]  /*0610*/  VIADD R8, R6, 0xffffffe ;  /* 0x0ffffffe06087836 */ /* 0x001fc40000000000 */
[----:B------:R-:W-:-:S04]  /*0620*/  IMAD.MOV R6, RZ, RZ, -R5 ;  /* 0x000000ffff067224 */ /* 0x000fc800078e0a05 */
[----:B------:R0:W2:Y:S02]  /*0630*/  F2I.FTZ.U32.TRUNC.NTZ R9, R8 ;  /* 0x0000000800097305 */ /* 0x0000a4000021f000 */
[----:B0-----:R-:W-:Y:S02]  /*0640*/  HFMA2 R8, -RZ, RZ, 0, 0 ;  /* 0x00000000ff087431 */ /* 0x001fe400000001ff */
[----:B--2---:R-:W-:-:S04]  /*0650*/  IMAD.MOV R10, RZ, RZ, -R9 ;  /* 0x000000ffff0a7224 */ /* 0x004fc800078e0a09 */
[----:B------:R-:W-:-:S04]  /*0660*/  IMAD R13, R10, R11, RZ ;  /* 0x0000000b0a0d7224 */ /* 0x000fc800078e02ff */
[----:B------:R-:W-:-:S06]  /*0670*/  IMAD.HI.U32 R9, R9, R13, R8 ;  /* 0x0000000d09097227 */ /* 0x000fcc00078e0008 */
[----:B------:R-:W-:-:S04]  /*0680*/  IMAD.HI.U32 R9, R9, R4, RZ ;  /* 0x0000000409097227 */ /* 0x000fc800078e00ff */
[----:B------:R-:W-:Y:S02]  /*0690*/  IMAD R6, R9, R6, R4 ;  /* 0x0000000609067224 */ /* 0x000fe400078e0204 */
[----:B------:R-:W0:Y:S03]  /*06a0*/  LDC.64 R4, c[0x4][0x48] ;  /* 0x01001200ff047b82 */ /* 0x000e260000000a00 */
[----:B------:R-:W-:-:S05]  /*06b0*/  ISETP.GT.U32.AND P0, PT, R11, R6, PT ;  /* 0x000000060b00720c */ /* 0x000fca0003f04070 */
[----:B------:R-:W2:Y:S08]  /*06c0*/  LDC.64 R8, c[0x4][0x60] ;  /* 0x01001800ff087b82 */ /* 0x000eb00000000a00 */
[----:B------:R-:W-:Y:S01]  /*06d0*/  @!P0 IMAD.IADD R6, R6, 0x1, -R11 ;  /* 0x0000000106068824 */ /* 0x000fe200078e0a0b */
[----:B------:R-:W-:-:S04]  /*06e0*/  ISETP.NE.AND P0, PT, R2, RZ, PT ;  /* 0x000000ff0200720c */ /* 0x000fc80003f05270 */
[----:B------:R-:W-:Y:S01]  /*06f0*/  ISETP.GT.U32.AND P1, PT, R11, R6, PT ;  /* 0x000000060b00720c */ /* 0x000fe20003f24070 */
[----:B0-----:R-:W3:-:S12]  /*0700*/  LDG.E R10, desc[UR4][R4.64] ;  /* 0x00000004040a7981 */ /* 0x001ed8000c1e1900 */
[----:B------:R-:W-:-:S05]  /*0710*/  @!P1 IADD3 R6, PT, PT, R6, -R11, RZ ;  /* 0x8000000b06069210 */ /* 0x000fca0007ffe0ff */
[----:B------:R-:W-:Y:S01]  /*0720*/  @!P2 IMAD.MOV R6, RZ, RZ, -R6 ;  /* 0x000000ffff06a224 */ /* 0x000fe200078e0a06 */
[----:B------:R-:W-:-:S05]  /*0730*/  @!P0 LOP3.LUT R6, RZ, R2, RZ, 0x33, !PT ;  /* 0x00000002ff068212 */ /* 0x000fca00078e33ff */
[----:B--2---:R-:W-:-:S05]  /*0740*/  IMAD.WIDE.U32 R6, R6, 0xc, R8 ;  /* 0x0000000c06067825 */ /* 0x004fca00078e0008 */
[----:B------:R-:W2:Y:S01]  /*0750*/  LDG.E R13, desc[UR4][R6.64] ;  /* 0x00000004060d7981 */ /* 0x000ea2000c1e1900 */
[----:B---3--:R-:W-:-:S04]  /*0760*/  IMAD R10, R3, R10, R0 ;  /* 0x0000000a030a7224 */ /* 0x008fc800078e0200 */
[----:B------:R-:W-:-:S05]  /*0770*/  IMAD R10, R10, 0x3, RZ ;  /* 0x000000030a0a7824 */ /* 0x000fca00078e02ff */
[----:B-1----:R-:W-:-:S04]  /*0780*/  IADD3 R8, P0, PT, R10, UR6, RZ ;  /* 0x000000060a087c10 */ /* 0x002fc8000ff1e0ff */
[----:B------:R-:W-:-:S05]  /*0790*/  LEA.HI.X.SX32 R9, R10, UR7, 0x1, P0 ;  /* 0x000000070a097c11 */ /* 0x000fca00080f0eff */
[----:B--2---:R-:W-:Y:S04]  /*07a0*/  STG.E.U8 desc[UR4][R8.64], R13 ;  /* 0x0000000d08007986 */ /* 0x004fe8000c101104 */
[----:B------:R-:W2:Y:S04]  /*07b0*/  LDG.E R2, desc[UR4][R4.64] ;  /* 0x0000000404027981 */ /* 0x000ea8000c1e1900 */
[----:B------:R-:W3:Y:S01]  /*07c0*/  LDG.E R15, desc[UR4][R6.64+0x4] ;  /* 0x00000404060f7981 */ /* 0x000ee2000c1e1900 */
[----:B--2---:R-:W-:-:S04]  /*07d0*/  IMAD R2, R3, R2, R0 ;  /* 0x0000000203027224 */ /* 0x004fc800078e0200 */
[----:B------:R-:W-:-:S05]  /*07e0*/  IMAD R2, R2, 0x3, RZ ;  /* 0x0000000302027824 */ /* 0x000fca00078e02ff */
[----:B------:R-:W-:-:S04]  /*07f0*/  IADD3 R10, P0, PT, R2, UR6, RZ ;  /* 0x00000006020a7c10 */ /* 0x000fc8000ff1e0ff */
[----:B------:R-:W-:-:S05]  /*0800*/  LEA.HI.X.SX32 R11, R2, UR7, 0x1, P0 ;  /* 0x00000007020b7c11 */ /* 0x000fca00080f0eff */
[----:B---3--:R-:W-:Y:S04]  /*0810*/  STG.E.U8 desc[UR4][R10.64+0x1], R15 ;  /* 0x0000010f0a007986 */ /* 0x008fe8000c101104 */
[----:B------:R-:W2:Y:S04]  /*0820*/  LDG.E R2, desc[UR4][R4.64] ;  /* 0x0000000404027981 */ /* 0x000ea8000c1e1900 */
[----:B------:R-:W3:Y:S01]  /*0830*/  LDG.E R17, desc[UR4][R6.64+0x8] ;  /* 0x0000080406117981 */ /* 0x000ee2000c1e1900 */
[----:B--2---:R-:W-:-:S04]  /*0840*/  IMAD R2, R3, R2, R0 ;  /* 0x0000000203027224 */ /* 0x004fc800078e0200 */
[----:B------:R-:W-:-:S05]  /*0850*/  IMAD R0, R2, 0x3, RZ ;  /* 0x0000000302007824 */ /* 0x000fca00078e02ff */
[----:B------:R-:W-:-:S04]  /*0860*/  IADD3 R2, P0, PT, R0, UR6, RZ ;  /* 0x0000000600027c10 */ /* 0x000fc8000ff1e0ff */
[----:B------:R-:W-:-:S05]  /*0870*/  LEA.HI.X.SX32 R3, R0, UR7, 0x1, P0 ;  /* 0x0000000700037c11 */ /* 0x000fca00080f0eff */
[----:B---3--:R-:W-:Y:S01]  /*0880*/  STG.E.U8 desc[UR4][R2.64+0x2], R17 ;  /* 0x0000021102007986 */ /* 0x008fe2000c101104 */
[----:B------:R-:W-:Y:S05]  /*0890*/  EXIT ;  /* 0x000000000000794d */ /* 0x000fea0003800000 */
.L_x_4:
        /* <DEDUP_REMOVED lines=14> */
.L_x_6:


//--------------------- .nv.global.init           --------------------------
	.section	.nv.global.init,"aw",@progbits
	.align	4
.nv.global.init:
	.type		iteration_max,@object
	.size		iteration_max,(gradient_size - iteration_max)
iteration_max:
        /*0000*/ 	.byte	0xc8, 0x00, 0x00, 0x00
	.type		gradient_size,@object
	.size		gradient_size,(colors - gradient_size)
gradient_size:
        /*0004*/ 	.byte	0x10, 0x00, 0x00, 0x00
	.type		colors,@object
	.size		colors,(.L_12 - colors)
colors:
        /*0008*/ 	.byte	0x42, 0x00, 0x00, 0x00, 0x1e, 0x00, 0x00, 0x00, 0x0f, 0x00, 0x00, 0x00, 0x19, 0x00, 0x00, 0x00
        /* <DEDUP_REMOVED lines=11> */
        /*00c8*/ 	.byte	0x10, 0x00, 0x00, 0x00, 0x10, 0x00, 0x00, 0x00, 0x10, 0x00, 0x00, 0x00
.L_12:


//--------------------- .nv.shared.reserved.0     --------------------------
	.section	.nv.shared.reserved.0,"aw",@nobits
	.weak		__nv_reservedSMEM_offset_0_alias
	.size		__nv_reservedSMEM_offset_0_alias, 0, 64
	.other		__nv_reservedSMEM_offset_0_alias,@"STO_CUDA_RESERVED_SHARED STV_DEFAULT"
__nv_reservedSMEM_offset_0_alias:
	.zero		0
	.zero		64


//--------------------- .nv.global                --------------------------
	.section	.nv.global,"aw",@nobits
	.align	8
.nv.global:
	.type		c_x_min_device,@object
	.size		c_x_min_device,(pixel_width_device - c_x_min_device)
c_x_min_device:
	.zero		8
	.type		pixel_width_device,@object
	.size		pixel_width_device,(c_y_min_device - pixel_width_device)
pixel_width_device:
	.zero		8
	.type		c_y_min_device,@object
	.size		c_y_min_device,(c_x_max_device - c_y_min_device)
c_y_min_device:
	.zero		8
	.type		c_x_max_device,@object
	.size		c_x_max_device,(pixel_height_device - c_x_max_device)
c_x_max_device:
	.zero		8
	.type		pixel_height_device,@object
	.size		pixel_height_device,(c_y_max_device - pixel_height_device)
pixel_height_device:
	.zero		8
	.type		c_y_max_device,@object
	.size		c_y_max_device,(i_y_max_device - c_y_max_device)
c_y_max_device:
	.zero		8
	.type		i_y_max_device,@object
	.size		i_y_max_device,(image_size_device - i_y_max_device)
i_y_max_device:
	.zero		4
	.type		image_size_device,@object
	.size		image_size_device,(image_buffer_size_device - image_size_device)
image_size_device:
	.zero		4
	.type		image_buffer_size_device,@object
	.size		image_buffer_size_device,(i_x_max_device - image_buffer_size_device)
image_buffer_size_device:
	.zero		4
	.type		i_x_max_device,@object
	.size		i_x_max_device,(.L_8 - i_x_max_device)
i_x_max_device:
	.zero		4
.L_8:


//--------------------- .nv.constant0._Z21init_device_variablesddddddiiii --------------------------
	.section	.nv.constant0._Z21init_device_variablesddddddiiii,"a",@progbits
	.sectionflags	@""
	.align	4
.nv.constant0._Z21init_device_variablesddddddiiii:
	.zero		960


//--------------------- .nv.constant0._Z18compute_mandelbrotPh --------------------------
	.section	.nv.constant0._Z18compute_mandelbrotPh,"a",@progbits
	.sectionflags	@""
	.align	4
.nv.constant0._Z18compute_mandelbrotPh:
	.zero		904


//--------------------- SYMBOLS --------------------------

	.type		.nv.reservedSmem.offset0,@object
	.size		.nv.reservedSmem.offset0,0x4
